//
// Generated by NVIDIA NVVM Compiler
//
// Compiler Build ID: CL-36424714
// Cuda compilation tools, release 13.0, V13.0.88
// Based on NVVM 20.0.0
//

.version 9.0
.target sm_100
.address_size 64

	// .globl	_Z21transpose2_coarseningILi4EEvPfS0_mm

.visible .entry _Z21transpose2_coarseningILi4EEvPfS0_mm(
	.param .u64 .ptr .align 1 _Z21transpose2_coarseningILi4EEvPfS0_mm_param_0,
	.param .u64 .ptr .align 1 _Z21transpose2_coarseningILi4EEvPfS0_mm_param_1,
	.param .u64 _Z21transpose2_coarseningILi4EEvPfS0_mm_param_2,
	.param .u64 _Z21transpose2_coarseningILi4EEvPfS0_mm_param_3
)
{
	.reg .pred 	%p<4>;
	.reg .b32 	%r<18>;
	.reg .b32 	%f<5>;
	.reg .b64 	%rd<25>;

	ld.param.u64 	%rd1, [_Z21transpose2_coarseningILi4EEvPfS0_mm_param_0];
	ld.param.u64 	%rd2, [_Z21transpose2_coarseningILi4EEvPfS0_mm_param_1];
	ld.param.u64 	%rd4, [_Z21transpose2_coarseningILi4EEvPfS0_mm_param_2];
	ld.param.u64 	%rd3, [_Z21transpose2_coarseningILi4EEvPfS0_mm_param_3];
	mov.u32 	%r4, %ntid.x;
	mov.u32 	%r5, %ctaid.x;
	mov.u32 	%r6, %tid.x;
	mad.lo.s32 	%r7, %r4, %r5, %r6;
	mov.u32 	%r1, %ntid.y;
	mov.u32 	%r8, %ctaid.y;
	mul.lo.s32 	%r9, %r8, %r1;
	shl.b32 	%r10, %r9, 2;
	mov.u32 	%r11, %tid.y;
	add.s32 	%r12, %r10, %r11;
	cvt.u32.u64 	%r13, %rd3;
	mad.lo.s32 	%r2, %r12, %r13, %r7;
	cvt.u32.u64 	%r14, %rd4;
	mad.lo.s32 	%r3, %r7, %r14, %r12;
	cvt.u64.u32 	%rd5, %r12;
	setp.le.u64 	%p1, %rd4, %rd5;
	cvt.u64.u32 	%rd6, %r7;
	setp.le.u64 	%p2, %rd3, %rd6;
	or.pred  	%p3, %p1, %p2;
	@%p3 bra 	$L__BB0_2;
	cvta.to.global.u64 	%rd7, %rd1;
	cvta.to.global.u64 	%rd8, %rd2;
	mul.wide.u32 	%rd9, %r2, 4;
	add.s64 	%rd10, %rd7, %rd9;
	ld.global.f32 	%f1, [%rd10];
	mul.wide.u32 	%rd11, %r3, 4;
	add.s64 	%rd12, %rd8, %rd11;
	st.global.f32 	[%rd12], %f1;
	cvt.u64.u32 	%rd13, %r1;
	mul.lo.s64 	%rd14, %rd3, %rd13;
	shl.b64 	%rd15, %rd14, 2;
	add.s64 	%rd16, %rd10, %rd15;
	ld.global.f32 	%f2, [%rd16];
	add.s32 	%r15, %r3, %r1;
	mul.wide.u32 	%rd17, %r15, 4;
	add.s64 	%rd18, %rd8, %rd17;
	st.global.f32 	[%rd18], %f2;
	add.s64 	%rd19, %rd16, %rd15;
	ld.global.f32 	%f3, [%rd19];
	add.s32 	%r16, %r15, %r1;
	mul.wide.u32 	%rd20, %r16, 4;
	add.s64 	%rd21, %rd8, %rd20;
	st.global.f32 	[%rd21], %f3;
	add.s64 	%rd22, %rd19, %rd15;
	ld.global.f32 	%f4, [%rd22];
	add.s32 	%r17, %r16, %r1;
	mul.wide.u32 	%rd23, %r17, 4;
	add.s64 	%rd24, %rd8, %rd23;
	st.global.f32 	[%rd24], %f4;
$L__BB0_2:
	ret;

}


// ===== COMPILED SASS (sm_100) =====

	.target	sm_100

	.elftype	@"ET_EXEC"


//--------------------- .note.nv.tkinfo           --------------------------
	.section	.note.nv.tkinfo,"",@"SHT_NOTE"
	.sectionflags	@"SHF_NOTE_NV_TKINFO"
	.tkinfo
        /*0018*/ 	.word	0x00000002
        /*0030*/ 	.string	""
        /*0030*/ 	.string	"ptxas"
        /*0030*/ 	.string	"Cuda compilation tools, release 13.0, V13.0.88"
        /*0030*/ 	.string	"Build cuda_13.0.r13.0/compiler.36424714_0"
        /*0030*/ 	.string	"-arch sm_100 -m 64 "



//--------------------- .note.nv.cuinfo           --------------------------
	.section	.note.nv.cuinfo,"",@"SHT_NOTE"
	.sectionflags	@"SHF_NOTE_NV_CUINFO"
        /*0018*/ 	.short	0x0002
        /*001a*/ 	.short	0x0064
        /*001c*/ 	.short	0x0082
	.zero		2


//--------------------- .nv.info                  --------------------------
	.section	.nv.info,"",@"SHT_CUDA_INFO"
	.align	4


	//----- nvinfo : EIATTR_REGCOUNT
	.align		4
        /*0000*/ 	.byte	0x04, 0x2f
        /*0002*/ 	.short	(.L_1 - .L_0)
	.align		4
.L_0:
        /*0004*/ 	.word	index@(_Z21transpose2_coarseningILi4EEvPfS0_mm)
        /*0008*/ 	.word	0x00000018


	//----- nvinfo : EIATTR_FRAME_SIZE
	.align		4
.L_1:
        /*000c*/ 	.byte	0x04, 0x11
        /*000e*/ 	.short	(.L_3 - .L_2)
	.align		4
.L_2:
        /*0010*/ 	.word	index@(_Z21transpose2_coarseningILi4EEvPfS0_mm)
        /*0014*/ 	.word	0x00000000


	//----- nvinfo : EIATTR_MIN_STACK_SIZE
	.align		4
.L_3:
        /*0018*/ 	.byte	0x04, 0x12
        /*001a*/ 	.short	(.L_5 - .L_4)
	.align		4
.L_4:
        /*001c*/ 	.word	index@(_Z21transpose2_coarseningILi4EEvPfS0_mm)
        /*0020*/ 	.word	0x00000000
.L_5:


//--------------------- .nv.compat                --------------------------
	.section	.nv.compat,"",@"SHT_CUDA_COMPAT_INFO"
	.align	4
        /*0000*/ 	.byte	0x02, 0x09, 0x00, 0x00, 0x02, 0x02, 0x01, 0x00, 0x02, 0x05, 0x05, 0x00, 0x03, 0x07, 0x01, 0x01
        /*0010*/ 	.byte	0x02, 0x03, 0x00, 0x00, 0x02, 0x06, 0x01, 0x00, 0x04, 0x0b, 0x08, 0x00, 0x09, 0x00, 0x00, 0x00
        /*0020*/ 	.byte	0x00, 0x00, 0x00, 0x00


//--------------------- .nv.info._Z21transpose2_coarseningILi4EEvPfS0_mm --------------------------
	.section	.nv.info._Z21transpose2_coarseningILi4EEvPfS0_mm,"",@"SHT_CUDA_INFO"
	.sectionflags	@""
	.align	4


	//----- nvinfo : EIATTR_CUDA_API_VERSION
	.align		4
        /*0000*/ 	.byte	0x04, 0x37
        /*0002*/ 	.short	(.L_7 - .L_6)
.L_6:
        /*0004*/ 	.word	0x00000082


	//----- nvinfo : EIATTR_KPARAM_INFO
	.align		4
.L_7:
        /*0008*/ 	.byte	0x04, 0x17
        /*000a*/ 	.short	(.L_9 - .L_8)
.L_8:
        /*000c*/ 	.word	0x00000000
        /*0010*/ 	.short	0x0003
        /*0012*/ 	.short	0x0018
        /*0014*/ 	.byte	0x00, 0xf0, 0x21, 0x00


	//----- nvinfo : EIATTR_KPARAM_INFO
	.align		4
.L_9:
        /*0018*/ 	.byte	0x04, 0x17
        /*001a*/ 	.short	(.L_11 - .L_10)
.L_10:
        /*001c*/ 	.word	0x00000000
        /*0020*/ 	.short	0x0002
        /*0022*/ 	.short	0x0010
        /*0024*/ 	.byte	0x00, 0xf0, 0x21, 0x00


	//----- nvinfo : EIATTR_KPARAM_INFO
	.align		4
.L_11:
        /*0028*/ 	.byte	0x04, 0x17
        /*002a*/ 	.short	(.L_13 - .L_12)
.L_12:
        /*002c*/ 	.word	0x00000000
        /*0030*/ 	.short	0x0001
        /*0032*/ 	.short	0x0008
        /*0034*/ 	.byte	0x00, 0xf5, 0x21, 0x00


	//----- nvinfo : EIATTR_KPARAM_INFO
	.align		4
.L_13:
        /*0038*/ 	.byte	0x04, 0x17
        /*003a*/ 	.short	(.L_15 - .L_14)
.L_14:
        /*003c*/ 	.word	0x00000000
        /*0040*/ 	.short	0x0000
        /*0042*/ 	.short	0x0000
        /*0044*/ 	.byte	0x00, 0xf5, 0x21, 0x00


	//----- nvinfo : EIATTR_SPARSE_MMA_MASK
	.align		4
.L_15:
        /*0048*/ 	.byte	0x03, 0x50
        /*004a*/ 	.short	0x0000


	//----- nvinfo : EIATTR_MAXREG_COUNT
	.align		4
        /*004c*/ 	.byte	0x03, 0x1b
        /*004e*/ 	.short	0x00ff


	//----- nvinfo : EIATTR_MERCURY_ISA_VERSION
	.align		4
        /*0050*/ 	.byte	0x03, 0x5f
        /*0052*/ 	.short	0x0101


	//----- nvinfo : EIATTR_VRC_CTA_INIT_COUNT
	.align		4
        /*0054*/ 	.byte	0x02, 0x4a
	.zero		1
	.zero		1


	//----- nvinfo : EIATTR_EXIT_INSTR_OFFSETS
	.align		4
        /*0058*/ 	.byte	0x04, 0x1c
        /*005a*/ 	.short	(.L_17 - .L_16)


	//   ....[0]....
.L_16:
        /*005c*/ 	.word	0x00000110


	//   ....[1]....
        /*0060*/ 	.word	0x000002f0


	//----- nvinfo : EIATTR_CBANK_PARAM_SIZE
	.align		4
.L_17:
        /*0064*/ 	.byte	0x03, 0x19
        /*0066*/ 	.short	0x0020


	//----- nvinfo : EIATTR_PARAM_CBANK
	.align		4
        /*0068*/ 	.byte	0x04, 0x0a
        /*006a*/ 	.short	(.L_19 - .L_18)
	.align		4
.L_18:
        /*006c*/ 	.word	index@(.nv.constant0._Z21transpose2_coarseningILi4EEvPfS0_mm)
        /*0070*/ 	.short	0x0380
        /*0072*/ 	.short	0x0020


	//----- nvinfo : EIATTR_SW_WAR
	.align		4
.L_19:
        /*0074*/ 	.byte	0x04, 0x36
        /*0076*/ 	.short	(.L_21 - .L_20)
.L_20:
        /*0078*/ 	.word	0x00000008
.L_21:


//--------------------- .nv.callgraph             --------------------------
	.section	.nv.callgraph,"",@"SHT_CUDA_CALLGRAPH"
	.align	4
	.sectionentsize	8
	.align		4
        /*0000*/ 	.word	0x00000000
	.align		4
        /*0004*/ 	.word	0xffffffff
	.align		4
        /*0008*/ 	.word	0x00000000
	.align		4
        /*000c*/ 	.word	0xfffffffe
	.align		4
        /*0010*/ 	.word	0x00000000
	.align		4
        /*0014*/ 	.word	0xfffffffd
	.align		4
        /*0018*/ 	.word	0x00000000
	.align		4
        /*001c*/ 	.word	0xfffffffc


//--------------------- .text._Z21transpose2_coarseningILi4EEvPfS0_mm --------------------------
	.section	.text._Z21transpose2_coarseningILi4EEvPfS0_mm,"ax",@progbits
	.align	128
        .global         _Z21transpose2_coarseningILi4EEvPfS0_mm
        .type           _Z21transpose2_coarseningILi4EEvPfS0_mm,@function
        .size           _Z21transpose2_coarseningILi4EEvPfS0_mm,(.L_x_1 - _Z21transpose2_coarseningILi4EEvPfS0_mm)
        .other          _Z21transpose2_coarseningILi4EEvPfS0_mm,@"STO_CUDA_ENTRY STV_DEFAULT"
_Z21transpose2_coarseningILi4EEvPfS0_mm:
.text._Z21transpose2_coarseningILi4EEvPfS0_mm:
[----:B------:R-:W-:Y:S01]  /*0000*/  LDC R1, c[0x0][0x37c] ;  /* 0x0000df00ff017b82 */ /* 0x000fe20000000800 */
[----:B------:R-:W0:Y:S01]  /*0010*/  S2R R0, SR_CTAID.X ;  /* 0x0000000000007919 */ /* 0x000e220000002500 */
[----:B------:R-:W0:Y:S01]  /*0020*/  LDCU UR4, c[0x0][0x360] ;  /* 0x00006c00ff0477ac */ /* 0x000e220008000800 */
[----:B------:R-:W0:Y:S01]  /*0030*/  S2R R3, SR_TID.X ;  /* 0x0000000000037919 */ /* 0x000e220000002100 */
[----:B------:R-:W1:Y:S01]  /*0040*/  LDCU UR8, c[0x0][0x364] ;  /* 0x00006c80ff0877ac */ /* 0x000e620008000800 */
[----:B------:R-:W1:Y:S01]  /*0050*/  S2R R2, SR_CTAID.Y ;  /* 0x0000000000027919 */ /* 0x000e620000002600 */
[----:B------:R-:W2:Y:S01]  /*0060*/  LDCU.128 UR12, c[0x0][0x390] ;  /* 0x00007200ff0c77ac */ /* 0x000ea20008000c00 */
[----:B------:R-:W3:Y:S01]  /*0070*/  S2R R5, SR_TID.Y ;  /* 0x0000000000057919 */ /* 0x000ee20000002200 */
[----:B0-----:R-:W-:Y:S02]  /*0080*/  IMAD R0, R0, UR4, R3 ;  /* 0x0000000400007c24 */ /* 0x001fe4000f8e0203 */
[----:B-1----:R-:W-:-:S03]  /*0090*/  IMAD R2, R2, UR8, RZ ;  /* 0x0000000802027c24 */ /* 0x002fc6000f8e02ff */
[----:B--2---:R-:W-:Y:S01]  /*00a0*/  ISETP.GE.U32.AND P0, PT, R0, UR14, PT ;  /* 0x0000000e00007c0c */ /* 0x004fe2000bf06070 */
[----:B---3--:R-:W-:-:S03]  /*00b0*/  IMAD R3, R2, 0x4, R5 ;  /* 0x0000000402037824 */ /* 0x008fc600078e0205 */
[----:B------:R-:W-:Y:S01]  /*00c0*/  ISETP.GE.U32.AND.EX P0, PT, RZ, UR15, PT, P0 ;  /* 0x0000000fff007c0c */ /* 0x000fe2000bf06100 */
[----:B------:R-:W-:Y:S01]  /*00d0*/  IMAD R11, R0, UR12, R3 ;  /* 0x0000000c000b7c24 */ /* 0x000fe2000f8e0203 */
[C---:B------:R-:W-:Y:S01]  /*00e0*/  ISETP.GE.U32.AND P1, PT, R3.reuse, UR12, PT ;  /* 0x0000000c03007c0c */ /* 0x040fe2000bf26070 */
[----:B------:R-:W-:-:S03]  /*00f0*/  IMAD R7, R3, UR14, R0 ;  /* 0x0000000e03077c24 */ /* 0x000fc6000f8e0200 */
[----:B------:R-:W-:-:S13]  /*0100*/  ISETP.GE.U32.OR.EX P0, PT, RZ, UR13, P0, P1 ;  /* 0x0000000dff007c0c */ /* 0x000fda0008706510 */
[----:B------:R-:W-:Y:S05]  /*0110*/  @P0 EXIT ;  /* 0x000000000000094d */ /* 0x000fea0003800000 */
[----:B------:R-:W0:Y:S01]  /*0120*/  LDC.64 R4, c[0x0][0x380] ;  /* 0x0000e000ff047b82 */ /* 0x000e220000000a00 */
[----:B------:R-:W1:Y:S07]  /*0130*/  LDCU.64 UR6, c[0x0][0x358] ;  /* 0x00006b00ff0677ac */ /* 0x000e6e0008000a00 */
[----:B------:R-:W2:Y:S01]  /*0140*/  LDC.64 R2, c[0x0][0x388] ;  /* 0x0000e200ff027b82 */ /* 0x000ea20000000a00 */
[----:B0-----:R-:W-:-:S05]  /*0150*/  IMAD.WIDE.U32 R4, R7, 0x4, R4 ;  /* 0x0000000407047825 */ /* 0x001fca00078e0004 */
[----:B-1----:R-:W3:Y:S01]  /*0160*/  LDG.E R15, desc[UR6][R4.64] ;  /* 0x00000006040f7981 */ /* 0x002ee2000c1e1900 */
[----:B------:R-:W-:Y:S01]  /*0170*/  UIMAD.WIDE.U32 UR4, UR8, UR14, URZ ;  /* 0x0000000e080472a5 */ /* 0x000fe2000f8e00ff */
[----:B--2---:R-:W-:-:S03]  /*0180*/  IMAD.WIDE.U32 R6, R11, 0x4, R2 ;  /* 0x000000040b067825 */ /* 0x004fc600078e0002 */
[----:B------:R-:W-:Y:S02]  /*0190*/  UIMAD UR5, UR8, UR15, UR5 ;  /* 0x0000000f080572a4 */ /* 0x000fe4000f8e0205 */
[----:B------:R-:W-:Y:S02]  /*01a0*/  USHF.L.U32 UR9, UR4, 0x2, URZ ;  /* 0x0000000204097899 */ /* 0x000fe400080006ff */
[----:B------:R-:W-:-:S04]  /*01b0*/  USHF.L.U64.HI UR4, UR4, 0x2, UR5 ;  /* 0x0000000204047899 */ /* 0x000fc80008010205 */
[----:B------:R-:W-:-:S04]  /*01c0*/  IADD3 R8, P0, PT, R4, UR9, RZ ;  /* 0x0000000904087c10 */ /* 0x000fc8000ff1e0ff */
[----:B------:R-:W-:Y:S01]  /*01d0*/  IADD3.X R9, PT, PT, R5, UR4, RZ, P0, !PT ;  /* 0x0000000405097c10 */ /* 0x000fe200087fe4ff */
[----:B---3--:R0:W-:Y:S04]  /*01e0*/  STG.E desc[UR6][R6.64], R15 ;  /* 0x0000000f06007986 */ /* 0x0081e8000c101906 */
[----:B------:R-:W2:Y:S01]  /*01f0*/  LDG.E R17, desc[UR6][R8.64] ;  /* 0x0000000608117981 */ /* 0x000ea2000c1e1900 */
[----:B------:R-:W-:Y:S01]  /*0200*/  VIADD R13, R11, UR8 ;  /* 0x000000080b0d7c36 */ /* 0x000fe20008000000 */
[----:B------:R-:W-:-:S03]  /*0210*/  IADD3 R10, P0, PT, R8, UR9, RZ ;  /* 0x00000009080a7c10 */ /* 0x000fc6000ff1e0ff */
[--C-:B------:R-:W-:Y:S01]  /*0220*/  IMAD.WIDE.U32 R4, R13, 0x4, R2.reuse ;  /* 0x000000040d047825 */ /* 0x100fe200078e0002 */
[----:B------:R-:W-:Y:S02]  /*0230*/  IADD3.X R11, PT, PT, R9, UR4, RZ, P0, !PT ;  /* 0x00000004090b7c10 */ /* 0x000fe400087fe4ff */
[----:B------:R-:W-:Y:S02]  /*0240*/  IADD3 R21, PT, PT, R13, UR8, RZ ;  /* 0x000000080d157c10 */ /* 0x000fe4000fffe0ff */
[----:B--2---:R-:W-:Y:S04]  /*0250*/  STG.E desc[UR6][R4.64], R17 ;  /* 0x0000001104007986 */ /* 0x004fe8000c101906 */
[----:B------:R-:W2:Y:S01]  /*0260*/  LDG.E R19, desc[UR6][R10.64] ;  /* 0x000000060a137981 */ /* 0x000ea2000c1e1900 */
[----:B------:R-:W-:Y:S01]  /*0270*/  IADD3 R12, P0, PT, R10, UR9, RZ ;  /* 0x000000090a0c7c10 */ /* 0x000fe2000ff1e0ff */
[----:B0-----:R-:W-:-:S03]  /*0280*/  IMAD.WIDE.U32 R6, R21, 0x4, R2 ;  /* 0x0000000415067825 */ /* 0x001fc600078e0002 */
[----:B------:R-:W-:Y:S02]  /*0290*/  IADD3.X R13, PT, PT, R11, UR4, RZ, P0, !PT ;  /* 0x000000040b0d7c10 */ /* 0x000fe400087fe4ff */
[----:B------:R-:W-:Y:S01]  /*02a0*/  IADD3 R21, PT, PT, R21, UR8, RZ ;  /* 0x0000000815157c10 */ /* 0x000fe2000fffe0ff */
[----:B--2---:R-:W-:Y:S04]  /*02b0*/  STG.E desc[UR6][R6.64], R19 ;  /* 0x0000001306007986 */ /* 0x004fe8000c101906 */
[----:B------:R-:W2:Y:S01]  /*02c0*/  LDG.E R13, desc[UR6][R12.64] ;  /* 0x000000060c0d7981 */ /* 0x000ea2000c1e1900 */
[----:B------:R-:W-:-:S05]  /*02d0*/  IMAD.WIDE.U32 R2, R21, 0x4, R2 ;  /* 0x0000000415027825 */ /* 0x000fca00078e0002 */
[----:B--2---:R-:W-:Y:S01]  /*02e0*/  STG.E desc[UR6][R2.64], R13 ;  /* 0x0000000d02007986 */ /* 0x004fe2000c101906 */
[----:B------:R-:W-:Y:S05]  /*02f0*/  EXIT ;  /* 0x000000000000794d */ /* 0x000fea0003800000 */
.L_x_0:
[----:B------:R-:W-:-:S00]  /*0300*/  BRA `(.L_x_0) ;  /* 0xfffffffc00fc7947 */ /* 0x000fc0000383ffff */
[----:B------:R-:W-:-:S00]  /*0310*/  NOP ;  /* 0x0000000000007918 */ /* 0x000fc00000000000 */
        /* <DEDUP_REMOVED lines=14> */
.L_x_1:


//--------------------- .nv.shared.reserved.0     --------------------------
	.section	.nv.shared.reserved.0,"aw",@nobits
	.weak		__nv_reservedSMEM_offset_0_alias
	.size		__nv_reservedSMEM_offset_0_alias, 0, 64
	.other		__nv_reservedSMEM_offset_0_alias,@"STO_CUDA_RESERVED_SHARED STV_DEFAULT"
__nv_reservedSMEM_offset_0_alias:
	.zero		0
	.zero		64


//--------------------- .nv.constant0._Z21transpose2_coarseningILi4EEvPfS0_mm --------------------------
	.section	.nv.constant0._Z21transpose2_coarseningILi4EEvPfS0_mm,"a",@progbits
	.sectionflags	@""
	.align	4
.nv.constant0._Z21transpose2_coarseningILi4EEvPfS0_mm:
	.zero		928


//--------------------- SYMBOLS --------------------------

	.type		.nv.reservedSmem.offset0,@object
	.size		.nv.reservedSmem.offset0,0x4
